	.headerflags	@"EF_CUDA_TEXMODE_UNIFIED EF_CUDA_64BIT_ADDRESS EF_CUDA_ACCELERATORS EF_CUDA_SM90 EF_CUDA_VIRTUAL_SM(EF_CUDA_SM90)"
	.elftype	@"ET_EXEC"


//--------------------- .nv.info                  --------------------------
	.section	.nv.info,"",@"SHT_CUDA_INFO"
	.align	4


	//----- nvinfo : EIATTR_REGCOUNT
	.align		4
        /*0000*/ 	.byte	0x04, 0x2f
        /*0002*/ 	.short	(.L_2 - .L_1)
	.align		4
.L_1:
        /*0004*/ 	.word	index@(triton_poi_fused_mv_3)
        /*0008*/ 	.word	0x00000024


	//----- nvinfo : EIATTR_MIN_STACK_SIZE
	.align		4
.L_2:
        /*000c*/ 	.byte	0x04, 0x12
        /*000e*/ 	.short	(.L_4 - .L_3)
	.align		4
.L_3:
        /*0010*/ 	.word	index@(triton_poi_fused_mv_3)
        /*0014*/ 	.word	0x00000000


	//----- nvinfo : EIATTR_FRAME_SIZE
	.align		4
.L_4:
        /*0018*/ 	.byte	0x04, 0x11
        /*001a*/ 	.short	(.L_6 - .L_5)
	.align		4
.L_5:
        /*001c*/ 	.word	index@(triton_poi_fused_mv_3)
        /*0020*/ 	.word	0x00000000


	//----- nvinfo : EIATTR_MIN_STACK_SIZE
	.align		4
.L_6:
        /*0024*/ 	.byte	0x04, 0x12
        /*0026*/ 	.short	(.L_8 - .L_7)
	.align		4
.L_7:
        /*0028*/ 	.word	index@(triton_poi_fused_mv_3)
        /*002c*/ 	.word	0x00000000
.L_8:


//--------------------- .nv.info.triton_poi_fused_mv_3 --------------------------
	.section	.nv.info.triton_poi_fused_mv_3,"",@"SHT_CUDA_INFO"
	.sectionflags	@""
	.align	4


	//----- nvinfo : EIATTR_CUDA_API_VERSION
	.align		4
        /*0000*/ 	.byte	0x04, 0x37
        /*0002*/ 	.short	(.L_10 - .L_9)
.L_9:
        /*0004*/ 	.word	0x0000007c


	//----- nvinfo : EIATTR_KPARAM_INFO
	.align		4
.L_10:
        /*0008*/ 	.byte	0x04, 0x17
        /*000a*/ 	.short	(.L_12 - .L_11)
.L_11:
        /*000c*/ 	.word	0x00000000
        /*0010*/ 	.short	0x0005
        /*0012*/ 	.short	0x0028
        /*0014*/ 	.byte	0x00, 0xf0, 0x11, 0x00


	//----- nvinfo : EIATTR_KPARAM_INFO
	.align		4
.L_12:
        /*0018*/ 	.byte	0x04, 0x17
        /*001a*/ 	.short	(.L_14 - .L_13)
.L_13:
        /*001c*/ 	.word	0x00000000
        /*0020*/ 	.short	0x0004
        /*0022*/ 	.short	0x0020
        /*0024*/ 	.byte	0x00, 0xf4, 0x21, 0x00


	//----- nvinfo : EIATTR_KPARAM_INFO
	.align		4
.L_14:
        /*0028*/ 	.byte	0x04, 0x17
        /*002a*/ 	.short	(.L_16 - .L_15)
.L_15:
        /*002c*/ 	.word	0x00000000
        /*0030*/ 	.short	0x0003
        /*0032*/ 	.short	0x0018
        /*0034*/ 	.byte	0x00, 0xf4, 0x21, 0x00


	//----- nvinfo : EIATTR_KPARAM_INFO
	.align		4
.L_16:
        /*0038*/ 	.byte	0x04, 0x17
        /*003a*/ 	.short	(.L_18 - .L_17)
.L_17:
        /*003c*/ 	.word	0x00000000
        /*0040*/ 	.short	0x0002
        /*0042*/ 	.short	0x0010
        /*0044*/ 	.byte	0x00, 0xf4, 0x21, 0x00


	//----- nvinfo : EIATTR_KPARAM_INFO
	.align		4
.L_18:
        /*0048*/ 	.byte	0x04, 0x17
        /*004a*/ 	.short	(.L_20 - .L_19)
.L_19:
        /*004c*/ 	.word	0x00000000
        /*0050*/ 	.short	0x0001
        /*0052*/ 	.short	0x0008
        /*0054*/ 	.byte	0x00, 0xf4, 0x21, 0x00


	//----- nvinfo : EIATTR_KPARAM_INFO
	.align		4
.L_20:
        /*0058*/ 	.byte	0x04, 0x17
        /*005a*/ 	.short	(.L_22 - .L_21)
.L_21:
        /*005c*/ 	.word	0x00000000
        /*0060*/ 	.short	0x0000
        /*0062*/ 	.short	0x0000
        /*0064*/ 	.byte	0x00, 0xf4, 0x21, 0x00


	//----- nvinfo : EIATTR_SPARSE_MMA_MASK
	.align		4
.L_22:
        /*0068*/ 	.byte	0x03, 0x50
        /*006a*/ 	.short	0x0000


	//----- nvinfo : EIATTR_MAXREG_COUNT
	.align		4
        /*006c*/ 	.byte	0x03, 0x1b
        /*006e*/ 	.short	0x00ff


	//----- nvinfo : EIATTR_EXIT_INSTR_OFFSETS
	.align		4
        /*0070*/ 	.byte	0x04, 0x1c
        /*0072*/ 	.short	(.L_24 - .L_23)


	//   ....[0]....
.L_23:
        /*0074*/ 	.word	0x00001170


	//   ....[1]....
        /*0078*/ 	.word	0x00001190


	//----- nvinfo : EIATTR_REQNTID
	.align		4
.L_24:
        /*007c*/ 	.byte	0x04, 0x10
        /*007e*/ 	.short	(.L_26 - .L_25)
.L_25:
        /*0080*/ 	.word	0x00000020
        /*0084*/ 	.word	0x00000001
        /*0088*/ 	.word	0x00000001


	//----- nvinfo : EIATTR_CRS_STACK_SIZE
	.align		4
.L_26:
        /*008c*/ 	.byte	0x04, 0x1e
        /*008e*/ 	.short	(.L_28 - .L_27)
.L_27:
        /*0090*/ 	.word	0x00000000


	//----- nvinfo : EIATTR_CBANK_PARAM_SIZE
	.align		4
.L_28:
        /*0094*/ 	.byte	0x03, 0x19
        /*0096*/ 	.short	0x002c


	//----- nvinfo : EIATTR_PARAM_CBANK
	.align		4
        /*0098*/ 	.byte	0x04, 0x0a
        /*009a*/ 	.short	(.L_30 - .L_29)
	.align		4
.L_29:
        /*009c*/ 	.word	index@(.nv.constant0.triton_poi_fused_mv_3)
        /*00a0*/ 	.short	0x0210
        /*00a2*/ 	.short	0x002c


	//----- nvinfo : EIATTR_SW_WAR
	.align		4
.L_30:
        /*00a4*/ 	.byte	0x04, 0x36
        /*00a6*/ 	.short	(.L_32 - .L_31)
.L_31:
        /*00a8*/ 	.word	0x00000008
.L_32:


//--------------------- .nv.callgraph             --------------------------
	.section	.nv.callgraph,"",@"SHT_CUDA_CALLGRAPH"
	.align	4
	.sectionentsize	8
	.align		4
        /*0000*/ 	.word	0x00000000
	.align		4
        /*0004*/ 	.word	0xffffffff
	.align		4
        /*0008*/ 	.word	0x00000000
	.align		4
        /*000c*/ 	.word	0xfffffffe
	.align		4
        /*0010*/ 	.word	0x00000000
	.align		4
        /*0014*/ 	.word	0xfffffffd
	.align		4
        /*0018*/ 	.word	0x00000000
	.align		4
        /*001c*/ 	.word	0xfffffffc


//--------------------- .nv.constant4             --------------------------
	.section	.nv.constant4,"a",@progbits
	.align	8
	.align		8
.nv.constant4:
        /*0000*/ 	.dword	_$_str


//--------------------- .text.triton_poi_fused_mv_3 --------------------------
	.section	.text.triton_poi_fused_mv_3,"ax",@progbits
	.align	128
        .global         triton_poi_fused_mv_3
        .type           triton_poi_fused_mv_3,@function
        .size           triton_poi_fused_mv_3,(.L_x_25 - triton_poi_fused_mv_3)
        .other          triton_poi_fused_mv_3,@"STO_CUDA_ENTRY STV_DEFAULT"
triton_poi_fused_mv_3:
.text.triton_poi_fused_mv_3:
[----:B------:R-:W0:Y:S01]  /*0000*/  LDC R1, c[0x0][0x28] ;  /* 0x00000a00ff017b82 */ /* 0x000e220000000800 */
[----:B------:R-:W1:Y:S07]  /*0010*/  S2R R3, SR_TID.X ;  /* 0x0000000000037919 */ /* 0x000e6e0000002100 */
[----:B------:R-:W2:Y:S01]  /*0020*/  LDC.64 R32, c[0x0][0x220] ;  /* 0x00008800ff207b82 */ /* 0x000ea20000000a00 */
[----:B------:R-:W-:Y:S01]  /*0030*/  ULDC.64 UR4, c[0x0][0x210] ;  /* 0x0000840000047ab9 */ /* 0x000fe20000000a00 */
[----:B------:R-:W-:Y:S01]  /*0040*/  ULDC.64 UR6, c[0x0][0x220] ;  /* 0x0000880000067ab9 */ /* 0x000fe20000000a00 */
[----:B------:R-:W3:Y:S05]  /*0050*/  S2R R2, SR_CTAID.X ;  /* 0x0000000000027919 */ /* 0x000eea0000002500 */
[----:B------:R-:W4:Y:S08]  /*0060*/  LDC.64 R28, c[0x0][0x210] ;  /* 0x00008400ff1c7b82 */ /* 0x000f300000000a00 */
[----:B------:R-:W2:Y:S01]  /*0070*/  LDC.64 R30, c[0x0][0x218] ;  /* 0x00008600ff1e7b82 */ /* 0x000ea20000000a00 */
[----:B-1----:R-:W-:-:S02]  /*0080*/  SHF.L.U32 R3, R3, 0x1, RZ ;  /* 0x0000000103037819 */ /* 0x002fc400000006ff */
[----:B---3--:R-:W-:Y:S02]  /*0090*/  SHF.L.U32 R0, R2, 0x6, RZ ;  /* 0x0000000602007819 */ /* 0x008fe400000006ff */
[----:B------:R-:W-:Y:S02]  /*00a0*/  SHF.R.S32.HI R7, RZ, 0x19, R2 ;  /* 0x00000019ff077819 */ /* 0x000fe40000011402 */
[----:B------:R-:W-:Y:S02]  /*00b0*/  LOP3.LUT R6, R0, 0x3e, R3, 0xf8, !PT ;  /* 0x0000003e00067812 */ /* 0x000fe400078ef803 */
[----:B------:R-:W-:Y:S02]  /*00c0*/  LOP3.LUT R0, R0, 0x2, R3, 0xf8, !PT ;  /* 0x0000000200007812 */ /* 0x000fe400078ef803 */
[----:B------:R-:W-:Y:S02]  /*00d0*/  SHF.R.S32.HI R5, RZ, 0x1f, R6 ;  /* 0x0000001fff057819 */ /* 0x000fe40000011406 */
[----:B------:R-:W-:-:S02]  /*00e0*/  SGXT R7, R7, 0x1 ;  /* 0x000000010707781a */ /* 0x000fc40000000200 */
[----:B------:R-:W-:Y:S02]  /*00f0*/  LEA.HI R5, R5, R6, RZ, 0x2 ;  /* 0x0000000605057211 */ /* 0x000fe400078f10ff */
[----:B------:R-:W-:Y:S02]  /*0100*/  LOP3.LUT R0, R0, 0x1, RZ, 0xfc, !PT ;  /* 0x0000000100007812 */ /* 0x000fe400078efcff */
[----:B------:R-:W-:Y:S02]  /*0110*/  SHF.R.S32.HI R2, RZ, 0x2, R5 ;  /* 0x00000002ff027819 */ /* 0x000fe40000011405 */
[C---:B------:R-:W-:Y:S02]  /*0120*/  LEA.HI R4, R7.reuse, R0, RZ, 0x2 ;  /* 0x0000000007047211 */ /* 0x040fe400078f10ff */
[----:B------:R-:W-:Y:S02]  /*0130*/  LEA.HI R3, R2, R2, RZ, 0x2 ;  /* 0x0000000202037211 */ /* 0x000fe400078f10ff */
[----:B------:R-:W-:-:S02]  /*0140*/  LEA.HI R8, R7, R6, RZ, 0x4 ;  /* 0x0000000607087211 */ /* 0x000fc400078f20ff */
[----:B------:R-:W-:Y:S02]  /*0150*/  LOP3.LUT R3, R3, 0xfffffffc, RZ, 0xc0, !PT ;  /* 0xfffffffc03037812 */ /* 0x000fe400078ec0ff */
[----:B------:R-:W-:Y:S02]  /*0160*/  LOP3.LUT R5, R5, 0xfffffffc, RZ, 0xc0, !PT ;  /* 0xfffffffc05057812 */ /* 0x000fe400078ec0ff */
[----:B------:R-:W-:Y:S02]  /*0170*/  LOP3.LUT R7, R4, 0x3ffffc4, RZ, 0xc0, !PT ;  /* 0x03ffffc404077812 */ /* 0x000fe400078ec0ff */
[----:B------:R-:W-:Y:S02]  /*0180*/  IADD3 R3, R2, -R3, RZ ;  /* 0x8000000302037210 */ /* 0x000fe40007ffe0ff */
[----:B------:R-:W-:Y:S02]  /*0190*/  SHF.R.S32.HI R18, RZ, 0x4, R8 ;  /* 0x00000004ff127819 */ /* 0x000fe40000011408 */
[----:B------:R-:W-:-:S02]  /*01a0*/  IADD3 R5, R6, -R5, RZ ;  /* 0x8000000506057210 */ /* 0x000fc40007ffe0ff */
[----:B------:R-:W-:Y:S02]  /*01b0*/  IADD3 R7, R0, -R7, RZ ;  /* 0x8000000700077210 */ /* 0x000fe40007ffe0ff */
[----:B------:R-:W-:Y:S02]  /*01c0*/  SHF.L.U32 R0, R3, 0x2, RZ ;  /* 0x0000000203007819 */ /* 0x000fe400000006ff */
[-C--:B------:R-:W-:Y:S02]  /*01d0*/  LEA R9, R5, R18.reuse, 0x6 ;  /* 0x0000001205097211 */ /* 0x080fe400078e30ff */
[----:B------:R-:W-:Y:S02]  /*01e0*/  LEA R7, R7, R18, 0x6 ;  /* 0x0000001207077211 */ /* 0x000fe400078e30ff */
[----:B------:R-:W-:Y:S02]  /*01f0*/  SHF.R.S32.HI R2, RZ, 0x1f, R0 ;  /* 0x0000001fff027819 */ /* 0x000fe40000011400 */
[----:B------:R-:W-:-:S02]  /*0200*/  IADD3 R13, P0, R0, R9, RZ ;  /* 0x00000009000d7210 */ /* 0x000fc40007f1e0ff */
[----:B------:R-:W-:Y:S02]  /*0210*/  IADD3 R11, P1, R0, R7, RZ ;  /* 0x00000007000b7210 */ /* 0x000fe40007f3e0ff */
[----:B------:R-:W-:Y:S02]  /*0220*/  IADD3 R27, R0, R9, RZ ;  /* 0x00000009001b7210 */ /* 0x000fe40007ffe0ff */
[----:B------:R-:W-:Y:S02]  /*0230*/  IADD3 R17, R0, R7, RZ ;  /* 0x0000000700117210 */ /* 0x000fe40007ffe0ff */
[----:B------:R-:W-:Y:S02]  /*0240*/  SHF.L.U32 R0, R3, 0x4, RZ ;  /* 0x0000000403007819 */ /* 0x000fe400000006ff */
[-C--:B------:R-:W-:Y:S02]  /*0250*/  LEA.HI.X.SX32 R14, R9, R2.reuse, 0x1, P0 ;  /* 0x00000002090e7211 */ /* 0x080fe400000f0eff */
[----:B------:R-:W-:-:S02]  /*0260*/  LEA.HI.X.SX32 R12, R7, R2, 0x1, P1 ;  /* 0x00000002070c7211 */ /* 0x000fc400008f0eff */
[----:B------:R-:W-:Y:S02]  /*0270*/  ISETP.GE.AND P0, PT, R6, 0x40, PT ;  /* 0x000000400600780c */ /* 0x000fe40003f06270 */
[----:B------:R-:W-:Y:S02]  /*0280*/  SHF.R.S32.HI R3, RZ, 0x1f, R5 ;  /* 0x0000001fff037819 */ /* 0x000fe40000011405 */
[----:B------:R-:W-:Y:S02]  /*0290*/  IADD3 R7, P1, R5, R0, RZ ;  /* 0x0000000005077210 */ /* 0x000fe40007f3e0ff */
[----:B------:R-:W-:Y:S02]  /*02a0*/  IADD3 R19, R5, R0, RZ ;  /* 0x0000000005137210 */ /* 0x000fe40007ffe0ff */
[----:B------:R-:W-:Y:S02]  /*02b0*/  LEA.HI.X.SX32 R10, R0, R3, 0x1, P1 ;  /* 0x00000003000a7211 */ /* 0x000fe400008f0eff */
[----:B------:R-:W-:-:S02]  /*02c0*/  CS2R R20, SRZ ;  /* 0x0000000000147805 */ /* 0x000fc4000001ff00 */
[----:B------:R-:W-:Y:S02]  /*02d0*/  LEA R2, P1, R13, UR4, 0x2 ;  /* 0x000000040d027c11 */ /* 0x000fe4000f8210ff */
[----:B------:R-:W-:Y:S01]  /*02e0*/  LEA R4, P2, R11, UR4, 0x2 ;  /* 0x000000040b047c11 */ /* 0x000fe2000f8410ff */
[----:B--2---:R-:W-:Y:S01]  /*02f0*/  IMAD.WIDE R32, R19, 0x4, R32 ;  /* 0x0000000413207825 */ /* 0x004fe200078e0220 */
[----:B------:R-:W-:Y:S02]  /*0300*/  LEA.HI.X R3, R13, UR5, R14, 0x2, P1 ;  /* 0x000000050d037c11 */ /* 0x000fe400088f140e */
[----:B------:R-:W-:Y:S01]  /*0310*/  LEA.HI.X R5, R11, UR5, R12, 0x2, P2 ;  /* 0x000000050b057c11 */ /* 0x000fe200090f140c */
[----:B------:R-:W-:Y:S01]  /*0320*/  ULDC.64 UR4, c[0x0][0x208] ;  /* 0x0000820000047ab9 */ /* 0x000fe20000000a00 */
[----:B------:R-:W1:Y:S01]  /*0330*/  LDC.64 R12, c[0x0][0x228] ;  /* 0x00008a00ff0c7b82 */ /* 0x000e620000000a00 */
[----:B------:R-:W2:Y:S01]  /*0340*/  @!P0 LDG.E.64 R20, desc[UR4][R32.64] ;  /* 0x0000000420148981 */ /* 0x000ea2000c1e1b00 */
[----:B------:R-:W-:-:S04]  /*0350*/  LEA R8, P3, R7, UR6, 0x2 ;  /* 0x0000000607087c11 */ /* 0x000fc8000f8610ff */
[----:B------:R-:W-:Y:S01]  /*0360*/  LEA.HI.X R9, R7, UR7, R10, 0x2, P3 ;  /* 0x0000000707097c11 */ /* 0x000fe200098f140a */
[----:B------:R-:W-:Y:S01]  /*0370*/  HFMA2.MMA R7, -RZ, RZ, 0, 0 ;  /* 0x00000000ff077435 */ /* 0x000fe200000001ff */
[----:B------:R-:W-:Y:S02]  /*0380*/  CS2R R10, SRZ ;  /* 0x00000000000a7805 */ /* 0x000fe4000001ff00 */
[----:B------:R-:W-:Y:S02]  /*0390*/  MOV R16, RZ ;  /* 0x000000ff00107202 */ /* 0x000fe40000000f00 */
[----:B------:R-:W-:Y:S01]  /*03a0*/  CS2R R14, SRZ ;  /* 0x00000000000e7805 */ /* 0x000fe2000001ff00 */
[--C-:B----4-:R-:W-:Y:S01]  /*03b0*/  IMAD.WIDE R26, R27, 0x4, R28.reuse ;  /* 0x000000041b1a7825 */ /* 0x110fe200078e021c */
[----:B------:R-:W-:Y:S02]  /*03c0*/  CS2R R22, SRZ ;  /* 0x0000000000167805 */ /* 0x000fe4000001ff00 */
[----:B------:R-:W-:Y:S01]  /*03d0*/  MOV R24, RZ ;  /* 0x000000ff00187202 */ /* 0x000fe20000000f00 */
[----:B------:R-:W5:Y:S01]  /*03e0*/  @!P0 LDG.E.EL R11, desc[UR4][R2.64+0x40] ;  /* 0x00004004020b8981 */ /* 0x000f62000c2e1900 */
[----:B------:R-:W-:Y:S01]  /*03f0*/  IMAD.WIDE R28, R17, 0x4, R28 ;  /* 0x00000004111c7825 */ /* 0x000fe200078e021c */
[----:B------:R-:W-:-:S02]  /*0400*/  HFMA2.MMA R17, -RZ, RZ, 0, 0 ;  /* 0x00000000ff117435 */ /* 0x000fc400000001ff */
[----:B------:R-:W5:Y:S01]  /*0410*/  @!P0 LDG.E.EL R10, desc[UR4][R2.64+0x80] ;  /* 0x00008004020a8981 */ /* 0x000f62000c2e1900 */
[----:B0-----:R-:W-:Y:S01]  /*0420*/  IMAD.WIDE R30, R18, 0x4, R30 ;  /* 0x00000004121e7825 */ /* 0x001fe200078e021e */
[----:B------:R-:W-:Y:S02]  /*0430*/  CS2R R18, SRZ ;  /* 0x0000000000127805 */ /* 0x000fe4000001ff00 */
[----:B------:R0:W5:Y:S04]  /*0440*/  @!P0 LDG.E.EL R7, desc[UR4][R2.64+0xc0] ;  /* 0x0000c00402078981 */ /* 0x000168000c2e1900 */
[----:B------:R-:W5:Y:S04]  /*0450*/  @!P0 LDG.E.EL R16, desc[UR4][R4.64+0x40] ;  /* 0x0000400404108981 */ /* 0x000f68000c2e1900 */
[----:B------:R-:W5:Y:S01]  /*0460*/  @!P0 LDG.E.EL R15, desc[UR4][R4.64+0x80] ;  /* 0x00008004040f8981 */ /* 0x000f62000c2e1900 */
[----:B0-----:R-:W-:-:S03]  /*0470*/  CS2R R2, SRZ ;  /* 0x0000000000027805 */ /* 0x001fc6000001ff00 */
[----:B------:R0:W5:Y:S04]  /*0480*/  @!P0 LDG.E.EL R14, desc[UR4][R4.64+0xc0] ;  /* 0x0000c004040e8981 */ /* 0x000168000c2e1900 */
[----:B------:R-:W5:Y:S04]  /*0490*/  @!P0 LDG.E.EL R17, desc[UR4][R26.64] ;  /* 0x000000041a118981 */ /* 0x000f68000c2e1900 */
[----:B------:R2:W5:Y:S01]  /*04a0*/  @!P0 LDG.E.EL R22, desc[UR4][R28.64] ;  /* 0x000000041c168981 */ /* 0x000562000c2e1900 */
[----:B0-----:R-:W-:-:S03]  /*04b0*/  CS2R R4, SRZ ;  /* 0x0000000000047805 */ /* 0x001fc6000001ff00 */
[----:B------:R0:W5:Y:S04]  /*04c0*/  @!P0 LDG.E.EL R24, desc[UR4][R30.64] ;  /* 0x000000041e188981 */ /* 0x000168000c2e1900 */
[----:B------:R0:W5:Y:S04]  /*04d0*/  @!P0 LDG.E.EL R23, desc[UR4][R30.64] ;  /* 0x000000041e178981 */ /* 0x000168000c2e1900 */
[----:B-1----:R0:W5:Y:S04]  /*04e0*/  LDG.E R25, desc[UR4][R12.64] ;  /* 0x000000040c197981 */ /* 0x002168000c1e1900 */
[----:B------:R0:W5:Y:S04]  /*04f0*/  LDG.E R26, desc[UR4][R12.64+0x4] ;  /* 0x000004040c1a7981 */ /* 0x000168000c1e1900 */
[----:B------:R0:W5:Y:S04]  /*0500*/  LDG.E R27, desc[UR4][R12.64+0x8] ;  /* 0x000008040c1b7981 */ /* 0x000168000c1e1900 */
[----:B------:R0:W5:Y:S04]  /*0510*/  LDG.E R28, desc[UR4][R12.64+0xc] ;  /* 0x00000c040c1c7981 */ /* 0x000168000c1e1900 */
[----:B------:R0:W5:Y:S04]  /*0520*/  @!P0 LDG.E.64 R18, desc[UR4][R8.64+0x10] ;  /* 0x0000100408128981 */ /* 0x000168000c1e1b00 */
[----:B------:R0:W5:Y:S04]  /*0530*/  @!P0 LDG.E.64 R4, desc[UR4][R8.64+0x20] ;  /* 0x0000200408048981 */ /* 0x000168000c1e1b00 */
[----:B------:R0:W5:Y:S01]  /*0540*/  @!P0 LDG.E.64 R2, desc[UR4][R8.64+0x30] ;  /* 0x0000300408028981 */ /* 0x000162000c1e1b00 */
[----:B------:R-:W-:Y:S01]  /*0550*/  BSSY B0, `(.L_x_0) ;  /* 0x0000015000007945 */ /* 0x000fe20003800000 */
[----:B--2---:R-:W-:-:S05]  /*0560*/  FADD.FTZ R29, |R20|, -RZ ;  /* 0x800000ff141d7221 */ /* 0x004fca0000010200 */
[----:B------:R-:W-:-:S13]  /*0570*/  FSETP.GE.AND P1, PT, R29, 0.60000002384185791016, PT ;  /* 0x3f19999a1d00780b */ /* 0x000fda0003f26000 */
[----:B0-----:R-:W-:Y:S05]  /*0580*/  @!P1 BRA `(.L_x_1) ;  /* 0x0000000000289947 */ /* 0x001fea0003800000 */
[C---:B------:R-:W-:Y:S01]  /*0590*/  FMUL R0, R29.reuse, 2.8853900432586669922 ;  /* 0x4038aa3b1d007820 */ /* 0x040fe20000400000 */
[----:B------:R-:W-:Y:S02]  /*05a0*/  MOV R9, 0x3f800000 ;  /* 0x3f80000000097802 */ /* 0x000fe40000000f00 */
[----:B------:R-:W-:-:S03]  /*05b0*/  FSETP.GE.AND P1, PT, R29, 9.010913848876953125, PT ;  /* 0x41102cb41d00780b */ /* 0x000fc60003f26000 */
[----:B------:R-:W0:Y:S02]  /*05c0*/  MUFU.EX2 R0, R0 ;  /* 0x0000000000007308 */ /* 0x000e240000000800 */
[----:B0-----:R-:W-:-:S06]  /*05d0*/  FADD R8, R0, 1 ;  /* 0x3f80000000087421 */ /* 0x001fcc0000000000 */
[----:B------:R-:W0:Y:S02]  /*05e0*/  MUFU.RCP R8, R8 ;  /* 0x0000000800087308 */ /* 0x000e240000001000 */
[----:B0-----:R-:W-:-:S05]  /*05f0*/  FFMA.FTZ R9, R8, -2, R9 ;  /* 0xc000000008097823 */ /* 0x001fca0000010009 */
[----:B------:R-:W-:-:S04]  /*0600*/  FSEL R9, R9, 1, !P1 ;  /* 0x3f80000009097808 */ /* 0x000fc80004800000 */
[----:B------:R-:W-:Y:S01]  /*0610*/  LOP3.LUT R20, R9, 0x80000000, R20, 0xf8, !PT ;  /* 0x8000000009147812 */ /* 0x000fe200078ef814 */
[----:B------:R-:W-:Y:S06]  /*0620*/  BRA `(.L_x_2) ;  /* 0x00000000001c7947 */ /* 0x000fec0003800000 */
.L_x_1:
[----:B------:R-:W-:Y:S01]  /*0630*/  MOV R0, 0x3c80f082 ;  /* 0x3c80f08200007802 */ /* 0x000fe20000000f00 */
[----:B------:R-:W-:-:S04]  /*0640*/  FMUL R9, R20, R20 ;  /* 0x0000001414097220 */ /* 0x000fc80000400000 */
[----:B------:R-:W-:-:S04]  /*0650*/  FFMA.FTZ R0, R9, R0, -0.052303962409496307373 ;  /* 0xbd563cae09007423 */ /* 0x000fc80000010000 */
[----:B------:R-:W-:-:S04]  /*0660*/  FFMA.FTZ R0, R9, R0, 0.1331529766321182251 ;  /* 0x3e08594109007423 */ /* 0x000fc80000010000 */
[----:B------:R-:W-:-:S04]  /*0670*/  FFMA.FTZ R0, R9, R0, -0.33332768082618713379 ;  /* 0xbeaaa9ed09007423 */ /* 0x000fc80000010000 */
[----:B------:R-:W-:-:S04]  /*0680*/  FFMA.FTZ R9, R9, R0, RZ ;  /* 0x0000000009097223 */ /* 0x000fc800000100ff */
[----:B------:R-:W-:-:S07]  /*0690*/  FFMA.FTZ R20, R9, R20, R20 ;  /* 0x0000001409147223 */ /* 0x000fce0000010014 */
.L_x_2:
[----:B------:R-:W-:Y:S05]  /*06a0*/  BSYNC B0 ;  /* 0x0000000000007941 */ /* 0x000fea0003800000 */
.L_x_0:
[----:B------:R-:W-:Y:S01]  /*06b0*/  FADD.FTZ R12, |R21|, -RZ ;  /* 0x800000ff150c7221 */ /* 0x000fe20000010200 */
[----:B------:R-:W-:Y:S04]  /*06c0*/  BSSY B0, `(.L_x_3) ;  /* 0x0000014000007945 */ /* 0x000fe80003800000 */
[----:B------:R-:W-:-:S13]  /*06d0*/  FSETP.GE.AND P1, PT, R12, 0.60000002384185791016, PT ;  /* 0x3f19999a0c00780b */ /* 0x000fda0003f26000 */
[----:B------:R-:W-:Y:S05]  /*06e0*/  @!P1 BRA `(.L_x_4) ;  /* 0x0000000000289947 */ /* 0x000fea0003800000 */
[C---:B------:R-:W-:Y:S01]  /*06f0*/  FMUL R0, R12.reuse, 2.8853900432586669922 ;  /* 0x4038aa3b0c007820 */ /* 0x040fe20000400000 */
[----:B------:R-:W-:Y:S01]  /*0700*/  HFMA2.MMA R9, -RZ, RZ, 1.875, 0 ;  /* 0x3f800000ff097435 */ /* 0x000fe200000001ff */
[----:B------:R-:W-:-:S04]  /*0710*/  FSETP.GE.AND P1, PT, R12, 9.010913848876953125, PT ;  /* 0x41102cb40c00780b */ /* 0x000fc80003f26000 */
[----:B------:R-:W0:Y:S02]  /*0720*/  MUFU.EX2 R0, R0 ;  /* 0x0000000000007308 */ /* 0x000e240000000800 */
[----:B0-----:R-:W-:-:S06]  /*0730*/  FADD R8, R0, 1 ;  /* 0x3f80000000087421 */ /* 0x001fcc0000000000 */
[----:B------:R-:W0:Y:S02]  /*0740*/  MUFU.RCP R8, R8 ;  /* 0x0000000800087308 */ /* 0x000e240000001000 */
[----:B0-----:R-:W-:-:S05]  /*0750*/  FFMA.FTZ R9, R8, -2, R9 ;  /* 0xc000000008097823 */ /* 0x001fca0000010009 */
[----:B------:R-:W-:-:S04]  /*0760*/  FSEL R12, R9, 1, !P1 ;  /* 0x3f800000090c7808 */ /* 0x000fc80004800000 */
[----:B------:R-:W-:Y:S01]  /*0770*/  LOP3.LUT R21, R12, 0x80000000, R21, 0xf8, !PT ;  /* 0x800000000c157812 */ /* 0x000fe200078ef815 */
[----:B------:R-:W-:Y:S06]  /*0780*/  BRA `(.L_x_5) ;  /* 0x00000000001c7947 */ /* 0x000fec0003800000 */
.L_x_4:
[----:B------:R-:W-:Y:S01]  /*0790*/  MOV R0, 0x3c80f082 ;  /* 0x3c80f08200007802 */ /* 0x000fe20000000f00 */
[----:B------:R-:W-:-:S04]  /*07a0*/  FMUL R9, R21, R21 ;  /* 0x0000001515097220 */ /* 0x000fc80000400000 */
[----:B------:R-:W-:-:S04]  /*07b0*/  FFMA.FTZ R0, R9, R0, -0.052303962409496307373 ;  /* 0xbd563cae09007423 */ /* 0x000fc80000010000 */
[----:B------:R-:W-:-:S04]  /*07c0*/  FFMA.FTZ R0, R9, R0, 0.1331529766321182251 ;  /* 0x3e08594109007423 */ /* 0x000fc80000010000 */
[----:B------:R-:W-:-:S04]  /*07d0*/  FFMA.FTZ R0, R9, R0, -0.33332768082618713379 ;  /* 0xbeaaa9ed09007423 */ /* 0x000fc80000010000 */
[----:B------:R-:W-:-:S04]  /*07e0*/  FFMA.FTZ R0, R9, R0, RZ ;  /* 0x0000000009007223 */ /* 0x000fc800000100ff */
[----:B------:R-:W-:-:S07]  /*07f0*/  FFMA.FTZ R21, R0, R21, R21 ;  /* 0x0000001500157223 */ /* 0x000fce0000010015 */
.L_x_5:
[----:B------:R-:W-:Y:S05]  /*0800*/  BSYNC B0 ;  /* 0x0000000000007941 */ /* 0x000fea0003800000 */
.L_x_3:
[----:B-----5:R-:W-:Y:S01]  /*0810*/  FADD.FTZ R12, |R18|, -RZ ;  /* 0x800000ff120c7221 */ /* 0x020fe20000010200 */
        /* <DEDUP_REMOVED lines=13> */
.L_x_7:
[----:B------:R-:W-:Y:S01]  /*08f0*/  MOV R0, 0x3c80f082 ;  /* 0x3c80f08200007802 */ /* 0x000fe20000000f00 */
[----:B------:R-:W-:-:S04]  /*0900*/  FMUL R9, R18, R18 ;  /* 0x0000001212097220 */ /* 0x000fc80000400000 */
[----:B------:R-:W-:-:S04]  /*0910*/  FFMA.FTZ R0, R9, R0, -0.052303962409496307373 ;  /* 0xbd563cae09007423 */ /* 0x000fc80000010000 */
[----:B------:R-:W-:-:S04]  /*0920*/  FFMA.FTZ R0, R9, R0, 0.1331529766321182251 ;  /* 0x3e08594109007423 */ /* 0x000fc80000010000 */
[----:B------:R-:W-:-:S04]  /*0930*/  FFMA.FTZ R0, R9, R0, -0.33332768082618713379 ;  /* 0xbeaaa9ed09007423 */ /* 0x000fc80000010000 */
[----:B------:R-:W-:-:S04]  /*0940*/  FFMA.FTZ R9, R9, R0, RZ ;  /* 0x0000000009097223 */ /* 0x000fc800000100ff */
[----:B------:R-:W-:-:S07]  /*0950*/  FFMA.FTZ R18, R9, R18, R18 ;  /* 0x0000001209127223 */ /* 0x000fce0000010012 */
.L_x_8:
[----:B------:R-:W-:Y:S05]  /*0960*/  BSYNC B0 ;  /* 0x0000000000007941 */ /* 0x000fea0003800000 */
.L_x_6:
        /* <DEDUP_REMOVED lines=14> */
.L_x_10:
[----:B------:R-:W-:Y:S01]  /*0a50*/  MOV R0, 0x3c80f082 ;  /* 0x3c80f08200007802 */ /* 0x000fe20000000f00 */
[----:B------:R-:W-:-:S04]  /*0a60*/  FMUL R9, R19, R19 ;  /* 0x0000001313097220 */ /* 0x000fc80000400000 */
[----:B------:R-:W-:-:S04]  /*0a70*/  FFMA.FTZ R0, R9, R0, -0.052303962409496307373 ;  /* 0xbd563cae09007423 */ /* 0x000fc80000010000 */
[----:B------:R-:W-:-:S04]  /*0a80*/  FFMA.FTZ R0, R9, R0, 0.1331529766321182251 ;  /* 0x3e08594109007423 */ /* 0x000fc80000010000 */
[----:B------:R-:W-:-:S04]  /*0a90*/  FFMA.FTZ R0, R9, R0, -0.33332768082618713379 ;  /* 0xbeaaa9ed09007423 */ /* 0x000fc80000010000 */
[----:B------:R-:W-:-:S04]  /*0aa0*/  FFMA.FTZ R0, R9, R0, RZ ;  /* 0x0000000009007223 */ /* 0x000fc800000100ff */
[----:B------:R-:W-:-:S07]  /*0ab0*/  FFMA.FTZ R19, R0, R19, R19 ;  /* 0x0000001300137223 */ /* 0x000fce0000010013 */
.L_x_11:
[----:B------:R-:W-:Y:S05]  /*0ac0*/  BSYNC B0 ;  /* 0x0000000000007941 */ /* 0x000fea0003800000 */
.L_x_9:
        /* <DEDUP_REMOVED lines=14> */
.L_x_13:
[----:B------:R-:W-:Y:S01]  /*0bb0*/  MOV R0, 0x3c80f082 ;  /* 0x3c80f08200007802 */ /* 0x000fe20000000f00 */
[----:B------:R-:W-:-:S04]  /*0bc0*/  FMUL R9, R4, R4 ;  /* 0x0000000404097220 */ /* 0x000fc80000400000 */
[----:B------:R-:W-:-:S04]  /*0bd0*/  FFMA.FTZ R0, R9, R0, -0.052303962409496307373 ;  /* 0xbd563cae09007423 */ /* 0x000fc80000010000 */
[----:B------:R-:W-:-:S04]  /*0be0*/  FFMA.FTZ R0, R9, R0, 0.1331529766321182251 ;  /* 0x3e08594109007423 */ /* 0x000fc80000010000 */
[----:B------:R-:W-:-:S04]  /*0bf0*/  FFMA.FTZ R0, R9, R0, -0.33332768082618713379 ;  /* 0xbeaaa9ed09007423 */ /* 0x000fc80000010000 */
[----:B------:R-:W-:-:S04]  /*0c00*/  FFMA.FTZ R9, R9, R0, RZ ;  /* 0x0000000009097223 */ /* 0x000fc800000100ff */
[----:B------:R-:W-:-:S07]  /*0c10*/  FFMA.FTZ R9, R9, R4, R4 ;  /* 0x0000000409097223 */ /* 0x000fce0000010004 */
.L_x_14:
[----:B------:R-:W-:Y:S05]  /*0c20*/  BSYNC B0 ;  /* 0x0000000000007941 */ /* 0x000fea0003800000 */
.L_x_12:
        /* <DEDUP_REMOVED lines=14> */
.L_x_16:
[----:B------:R-:W-:Y:S01]  /*0d10*/  MOV R0, 0x3c80f082 ;  /* 0x3c80f08200007802 */ /* 0x000fe20000000f00 */
[----:B------:R-:W-:-:S04]  /*0d20*/  FMUL R13, R5, R5 ;  /* 0x00000005050d7220 */ /* 0x000fc80000400000 */
[----:B------:R-:W-:-:S04]  /*0d30*/  FFMA.FTZ R0, R13, R0, -0.052303962409496307373 ;  /* 0xbd563cae0d007423 */ /* 0x000fc80000010000 */
[----:B------:R-:W-:-:S04]  /*0d40*/  FFMA.FTZ R0, R13, R0, 0.1331529766321182251 ;  /* 0x3e0859410d007423 */ /* 0x000fc80000010000 */
[----:B------:R-:W-:-:S04]  /*0d50*/  FFMA.FTZ R0, R13, R0, -0.33332768082618713379 ;  /* 0xbeaaa9ed0d007423 */ /* 0x000fc80000010000 */
[----:B------:R-:W-:-:S04]  /*0d60*/  FFMA.FTZ R0, R13, R0, RZ ;  /* 0x000000000d007223 */ /* 0x000fc800000100ff */
[----:B------:R-:W-:-:S07]  /*0d70*/  FFMA.FTZ R4, R0, R5, R5 ;  /* 0x0000000500047223 */ /* 0x000fce0000010005 */
.L_x_17:
[----:B------:R-:W-:Y:S05]  /*0d80*/  BSYNC B0 ;  /* 0x0000000000007941 */ /* 0x000fea0003800000 */
.L_x_15:
        /* <DEDUP_REMOVED lines=14> */
.L_x_19:
[----:B------:R-:W-:Y:S01]  /*0e70*/  MOV R0, 0x3c80f082 ;  /* 0x3c80f08200007802 */ /* 0x000fe20000000f00 */
[----:B------:R-:W-:-:S04]  /*0e80*/  FMUL R5, R2, R2 ;  /* 0x0000000202057220 */ /* 0x000fc80000400000 */
[----:B------:R-:W-:-:S04]  /*0e90*/  FFMA.FTZ R0, R5, R0, -0.052303962409496307373 ;  /* 0xbd563cae05007423 */ /* 0x000fc80000010000 */
[----:B------:R-:W-:-:S04]  /*0ea0*/  FFMA.FTZ R0, R5, R0, 0.1331529766321182251 ;  /* 0x3e08594105007423 */ /* 0x000fc80000010000 */
[----:B------:R-:W-:-:S04]  /*0eb0*/  FFMA.FTZ R0, R5, R0, -0.33332768082618713379 ;  /* 0xbeaaa9ed05007423 */ /* 0x000fc80000010000 */
[----:B------:R-:W-:-:S04]  /*0ec0*/  FFMA.FTZ R5, R5, R0, RZ ;  /* 0x0000000005057223 */ /* 0x000fc800000100ff */
[----:B------:R-:W-:-:S07]  /*0ed0*/  FFMA.FTZ R8, R5, R2, R2 ;  /* 0x0000000205087223 */ /* 0x000fce0000010002 */
.L_x_20:
[----:B------:R-:W-:Y:S05]  /*0ee0*/  BSYNC B0 ;  /* 0x0000000000007941 */ /* 0x000fea0003800000 */
.L_x_18:
        /* <DEDUP_REMOVED lines=14> */
.L_x_22:
[----:B------:R-:W-:Y:S01]  /*0fd0*/  MOV R0, 0x3c80f082 ;  /* 0x3c80f08200007802 */ /* 0x000fe20000000f00 */
[----:B------:R-:W-:-:S04]  /*0fe0*/  FMUL R5, R3, R3 ;  /* 0x0000000303057220 */ /* 0x000fc80000400000 */
[----:B------:R-:W-:-:S04]  /*0ff0*/  FFMA.FTZ R0, R5, R0, -0.052303962409496307373 ;  /* 0xbd563cae05007423 */ /* 0x000fc80000010000 */
[----:B------:R-:W-:-:S04]  /*1000*/  FFMA.FTZ R0, R5, R0, 0.1331529766321182251 ;  /* 0x3e08594105007423 */ /* 0x000fc80000010000 */
[----:B------:R-:W-:-:S04]  /*1010*/  FFMA.FTZ R0, R5, R0, -0.33332768082618713379 ;  /* 0xbeaaa9ed05007423 */ /* 0x000fc80000010000 */
[----:B------:R-:W-:-:S04]  /*1020*/  FFMA.FTZ R0, R5, R0, RZ ;  /* 0x0000000005007223 */ /* 0x000fc800000100ff */
[----:B------:R-:W-:-:S07]  /*1030*/  FFMA.FTZ R5, R0, R3, R3 ;  /* 0x0000000300057223 */ /* 0x000fce0000010003 */
.L_x_23:
[----:B------:R-:W-:Y:S05]  /*1040*/  BSYNC B0 ;  /* 0x0000000000007941 */ /* 0x000fea0003800000 */
.L_x_21:
[----:B------:R-:W0:Y:S01]  /*1050*/  LDC.64 R2, c[0x0][0x230] ;  /* 0x00008c00ff027b82 */ /* 0x000e220000000a00 */
[-C--:B------:R-:W-:Y:S01]  /*1060*/  FFMA R11, R18, R24.reuse, R11 ;  /* 0x00000018120b7223 */ /* 0x080fe2000000000b */
[-C--:B------:R-:W-:Y:S01]  /*1070*/  FFMA R19, R19, R23.reuse, R16 ;  /* 0x0000001713137223 */ /* 0x080fe20000000010 */
[----:B------:R-:W-:Y:S01]  /*1080*/  FFMA R22, R21, R23, R22 ;  /* 0x0000001715167223 */ /* 0x000fe20000000016 */
[-C--:B------:R-:W-:Y:S01]  /*1090*/  FFMA R20, R20, R24.reuse, R17 ;  /* 0x0000001814147223 */ /* 0x080fe20000000011 */
[C---:B------:R-:W-:Y:S01]  /*10a0*/  FMUL R0, R26.reuse, R11 ;  /* 0x0000000b1a007220 */ /* 0x040fe20000400000 */
[----:B------:R-:W-:Y:S01]  /*10b0*/  FMUL R19, R26, R19 ;  /* 0x000000131a137220 */ /* 0x000fe20000400000 */
[-C--:B------:R-:W-:Y:S01]  /*10c0*/  FFMA R15, R4, R23.reuse, R15 ;  /* 0x00000017040f7223 */ /* 0x080fe2000000000f */
[----:B------:R-:W-:Y:S01]  /*10d0*/  FFMA R9, R9, R24, R10 ;  /* 0x0000001809097223 */ /* 0x000fe2000000000a */
[C---:B------:R-:W-:Y:S01]  /*10e0*/  FFMA R0, R25.reuse, R20, R0 ;  /* 0x0000001419007223 */ /* 0x040fe20000000000 */
[----:B------:R-:W-:Y:S01]  /*10f0*/  FFMA R22, R25, R22, R19 ;  /* 0x0000001619167223 */ /* 0x000fe20000000013 */
[----:B------:R-:W-:Y:S01]  /*1100*/  FFMA R7, R8, R24, R7 ;  /* 0x0000001808077223 */ /* 0x000fe20000000007 */
[----:B------:R-:W-:Y:S01]  /*1110*/  FFMA R14, R5, R23, R14 ;  /* 0x00000017050e7223 */ /* 0x000fe2000000000e */
[C---:B------:R-:W-:Y:S01]  /*1120*/  FFMA R9, R27.reuse, R9, R0 ;  /* 0x000000091b097223 */ /* 0x040fe20000000000 */
[----:B------:R-:W-:-:S03]  /*1130*/  FFMA R15, R27, R15, R22 ;  /* 0x0000000f1b0f7223 */ /* 0x000fc60000000016 */
[C---:B------:R-:W-:Y:S01]  /*1140*/  FFMA R4, R28.reuse, R7, R9 ;  /* 0x000000071c047223 */ /* 0x040fe20000000009 */
[----:B------:R-:W-:Y:S01]  /*1150*/  FFMA R5, R28, R14, R15 ;  /* 0x0000000e1c057223 */ /* 0x000fe2000000000f */
[----:B0-----:R-:W-:Y:S01]  /*1160*/  IMAD.WIDE R2, R6, 0x4, R2 ;  /* 0x0000000406027825 */ /* 0x001fe200078e0202 */
[----:B------:R-:W-:Y:S06]  /*1170*/  @P0 EXIT ;  /* 0x000000000000094d */ /* 0x000fec0003800000 */
[----:B------:R-:W-:Y:S01]  /*1180*/  STG.E.64 desc[UR4][R2.64], R4 ;  /* 0x0000000402007986 */ /* 0x000fe2000c101b04 */
[----:B------:R-:W-:Y:S05]  /*1190*/  EXIT ;  /* 0x000000000000794d */ /* 0x000fea0003800000 */
.L_x_24:
[----:B------:R-:W-:-:S00]  /*11a0*/  BRA `(.L_x_24) ;  /* 0xfffffffc00fc7947 */ /* 0x000fc0000383ffff */
[----:B------:R-:W-:-:S00]  /*11b0*/  NOP ;  /* 0x0000000000007918 */ /* 0x000fc00000000000 */
        /* <DEDUP_REMOVED lines=12> */
.L_x_25:


//--------------------- .nv.global.init           --------------------------
	.section	.nv.global.init,"aw",@progbits
.nv.global.init:
	.type		_$_str,@object
	.size		_$_str,(.L_0 - _$_str)
_$_str:
        /*0000*/ 	.byte	0x5f, 0x5f, 0x43, 0x55, 0x44, 0x41, 0x5f, 0x46, 0x54, 0x5a, 0x00
.L_0:


//--------------------- .nv.constant0.triton_poi_fused_mv_3 --------------------------
	.section	.nv.constant0.triton_poi_fused_mv_3,"a",@progbits
	.sectionflags	@""
	.align	4
.nv.constant0.triton_poi_fused_mv_3:
	.zero		572
